	.headerflags	@"EF_CUDA_TEXMODE_UNIFIED EF_CUDA_64BIT_ADDRESS EF_CUDA_ACCELERATORS EF_CUDA_SM90 EF_CUDA_VIRTUAL_SM(EF_CUDA_SM90)"
	.elftype	@"ET_EXEC"


//--------------------- .nv.info                  --------------------------
	.section	.nv.info,"",@"SHT_CUDA_INFO"
	.align	4


	//----- nvinfo : EIATTR_REGCOUNT
	.align		4
        /*0000*/ 	.byte	0x04, 0x2f
        /*0002*/ 	.short	(.L_3 - .L_2)
	.align		4
.L_2:
        /*0004*/ 	.word	index@(triton_poi_fused__native_batch_norm_legit_no_training_leaky_relu_1)
        /*0008*/ 	.word	0x00000010


	//----- nvinfo : EIATTR_MIN_STACK_SIZE
	.align		4
.L_3:
        /*000c*/ 	.byte	0x04, 0x12
        /*000e*/ 	.short	(.L_5 - .L_4)
	.align		4
.L_4:
        /*0010*/ 	.word	index@(triton_poi_fused__native_batch_norm_legit_no_training_leaky_relu_1)
        /*0014*/ 	.word	0x00000000


	//----- nvinfo : EIATTR_FRAME_SIZE
	.align		4
.L_5:
        /*0018*/ 	.byte	0x04, 0x11
        /*001a*/ 	.short	(.L_7 - .L_6)
	.align		4
.L_6:
        /*001c*/ 	.word	index@(triton_poi_fused__native_batch_norm_legit_no_training_leaky_relu_1)
        /*0020*/ 	.word	0x00000000


	//----- nvinfo : EIATTR_MIN_STACK_SIZE
	.align		4
.L_7:
        /*0024*/ 	.byte	0x04, 0x12
        /*0026*/ 	.short	(.L_9 - .L_8)
	.align		4
.L_8:
        /*0028*/ 	.word	index@(triton_poi_fused__native_batch_norm_legit_no_training_leaky_relu_1)
        /*002c*/ 	.word	0x00000000
.L_9:


//--------------------- .nv.info.triton_poi_fused__native_batch_norm_legit_no_training_leaky_relu_1 --------------------------
	.section	.nv.info.triton_poi_fused__native_batch_norm_legit_no_training_leaky_relu_1,"",@"SHT_CUDA_INFO"
	.sectionflags	@""
	.align	4


	//----- nvinfo : EIATTR_CUDA_API_VERSION
	.align		4
        /*0000*/ 	.byte	0x04, 0x37
        /*0002*/ 	.short	(.L_11 - .L_10)
.L_10:
        /*0004*/ 	.word	0x0000007c


	//----- nvinfo : EIATTR_KPARAM_INFO
	.align		4
.L_11:
        /*0008*/ 	.byte	0x04, 0x17
        /*000a*/ 	.short	(.L_13 - .L_12)
.L_12:
        /*000c*/ 	.word	0x00000000
        /*0010*/ 	.short	0x0006
        /*0012*/ 	.short	0x0030
        /*0014*/ 	.byte	0x00, 0xf0, 0x11, 0x00


	//----- nvinfo : EIATTR_KPARAM_INFO
	.align		4
.L_13:
        /*0018*/ 	.byte	0x04, 0x17
        /*001a*/ 	.short	(.L_15 - .L_14)
.L_14:
        /*001c*/ 	.word	0x00000000
        /*0020*/ 	.short	0x0005
        /*0022*/ 	.short	0x0028
        /*0024*/ 	.byte	0x00, 0xf4, 0x21, 0x00


	//----- nvinfo : EIATTR_KPARAM_INFO
	.align		4
.L_15:
        /*0028*/ 	.byte	0x04, 0x17
        /*002a*/ 	.short	(.L_17 - .L_16)
.L_16:
        /*002c*/ 	.word	0x00000000
        /*0030*/ 	.short	0x0004
        /*0032*/ 	.short	0x0020
        /*0034*/ 	.byte	0x00, 0xf4, 0x21, 0x00


	//----- nvinfo : EIATTR_KPARAM_INFO
	.align		4
.L_17:
        /*0038*/ 	.byte	0x04, 0x17
        /*003a*/ 	.short	(.L_19 - .L_18)
.L_18:
        /*003c*/ 	.word	0x00000000
        /*0040*/ 	.short	0x0003
        /*0042*/ 	.short	0x0018
        /*0044*/ 	.byte	0x00, 0xf4, 0x21, 0x00


	//----- nvinfo : EIATTR_KPARAM_INFO
	.align		4
.L_19:
        /*0048*/ 	.byte	0x04, 0x17
        /*004a*/ 	.short	(.L_21 - .L_20)
.L_20:
        /*004c*/ 	.word	0x00000000
        /*0050*/ 	.short	0x0002
        /*0052*/ 	.short	0x0010
        /*0054*/ 	.byte	0x00, 0xf4, 0x21, 0x00


	//----- nvinfo : EIATTR_KPARAM_INFO
	.align		4
.L_21:
        /*0058*/ 	.byte	0x04, 0x17
        /*005a*/ 	.short	(.L_23 - .L_22)
.L_22:
        /*005c*/ 	.word	0x00000000
        /*0060*/ 	.short	0x0001
        /*0062*/ 	.short	0x0008
        /*0064*/ 	.byte	0x00, 0xf4, 0x21, 0x00


	//----- nvinfo : EIATTR_KPARAM_INFO
	.align		4
.L_23:
        /*0068*/ 	.byte	0x04, 0x17
        /*006a*/ 	.short	(.L_25 - .L_24)
.L_24:
        /*006c*/ 	.word	0x00000000
        /*0070*/ 	.short	0x0000
        /*0072*/ 	.short	0x0000
        /*0074*/ 	.byte	0x00, 0xf4, 0x21, 0x00


	//----- nvinfo : EIATTR_SPARSE_MMA_MASK
	.align		4
.L_25:
        /*0078*/ 	.byte	0x03, 0x50
        /*007a*/ 	.short	0x0000


	//----- nvinfo : EIATTR_MAXREG_COUNT
	.align		4
        /*007c*/ 	.byte	0x03, 0x1b
        /*007e*/ 	.short	0x00ff


	//----- nvinfo : EIATTR_EXIT_INSTR_OFFSETS
	.align		4
        /*0080*/ 	.byte	0x04, 0x1c
        /*0082*/ 	.short	(.L_27 - .L_26)


	//   ....[0]....
.L_26:
        /*0084*/ 	.word	0x00000300


	//----- nvinfo : EIATTR_REQNTID
	.align		4
.L_27:
        /*0088*/ 	.byte	0x04, 0x10
        /*008a*/ 	.short	(.L_29 - .L_28)
.L_28:
        /*008c*/ 	.word	0x00000080
        /*0090*/ 	.word	0x00000001
        /*0094*/ 	.word	0x00000001


	//----- nvinfo : EIATTR_CBANK_PARAM_SIZE
	.align		4
.L_29:
        /*0098*/ 	.byte	0x03, 0x19
        /*009a*/ 	.short	0x0034


	//----- nvinfo : EIATTR_PARAM_CBANK
	.align		4
        /*009c*/ 	.byte	0x04, 0x0a
        /*009e*/ 	.short	(.L_31 - .L_30)
	.align		4
.L_30:
        /*00a0*/ 	.word	index@(.nv.constant0.triton_poi_fused__native_batch_norm_legit_no_training_leaky_relu_1)
        /*00a4*/ 	.short	0x0210
        /*00a6*/ 	.short	0x0034


	//----- nvinfo : EIATTR_SW_WAR
	.align		4
.L_31:
        /*00a8*/ 	.byte	0x04, 0x36
        /*00aa*/ 	.short	(.L_33 - .L_32)
.L_32:
        /*00ac*/ 	.word	0x00000008
.L_33:


//--------------------- .nv.callgraph             --------------------------
	.section	.nv.callgraph,"",@"SHT_CUDA_CALLGRAPH"
	.align	4
	.sectionentsize	8
	.align		4
        /*0000*/ 	.word	0x00000000
	.align		4
        /*0004*/ 	.word	0xffffffff
	.align		4
        /*0008*/ 	.word	0x00000000
	.align		4
        /*000c*/ 	.word	0xfffffffe
	.align		4
        /*0010*/ 	.word	0x00000000
	.align		4
        /*0014*/ 	.word	0xfffffffd
	.align		4
        /*0018*/ 	.word	0x00000000
	.align		4
        /*001c*/ 	.word	0xfffffffc


//--------------------- .nv.constant4             --------------------------
	.section	.nv.constant4,"a",@progbits
	.align	8
	.align		8
.nv.constant4:
        /*0000*/ 	.dword	_$_str
	.align		8
        /*0008*/ 	.dword	_$_str_$_2


//--------------------- .text.triton_poi_fused__native_batch_norm_legit_no_training_leaky_relu_1 --------------------------
	.section	.text.triton_poi_fused__native_batch_norm_legit_no_training_leaky_relu_1,"ax",@progbits
	.align	128
        .global         triton_poi_fused__native_batch_norm_legit_no_training_leaky_relu_1
        .type           triton_poi_fused__native_batch_norm_legit_no_training_leaky_relu_1,@function
        .size           triton_poi_fused__native_batch_norm_legit_no_training_leaky_relu_1,(.L_x_1 - triton_poi_fused__native_batch_norm_legit_no_training_leaky_relu_1)
        .other          triton_poi_fused__native_batch_norm_legit_no_training_leaky_relu_1,@"STO_CUDA_ENTRY STV_DEFAULT"
triton_poi_fused__native_batch_norm_legit_no_training_leaky_relu_1:
.text.triton_poi_fused__native_batch_norm_legit_no_training_leaky_relu_1:
[----:B------:R-:W-:Y:S01]  /*0000*/  LDC R1, c[0x0][0x28] ;  /* 0x00000a00ff017b82 */ /* 0x000fe20000000800 */
[----:B------:R-:W1:Y:S07]  /*0010*/  S2R R0, SR_TID.X ;  /* 0x0000000000007919 */ /* 0x000e6e0000002100 */
[----:B------:R-:W2:Y:S01]  /*0020*/  LDC.64 R6, c[0x0][0x228] ;  /* 0x00008a00ff067b82 */ /* 0x000ea20000000a00 */
[----:B------:R-:W-:Y:S01]  /*0030*/  ULDC.64 UR4, c[0x0][0x208] ;  /* 0x0000820000047ab9 */ /* 0x000fe20000000a00 */
[----:B------:R-:W3:Y:S06]  /*0040*/  S2R R3, SR_CTAID.X ;  /* 0x0000000000037919 */ /* 0x000eec0000002500 */
[----:B------:R-:W4:Y:S08]  /*0050*/  LDC.64 R4, c[0x0][0x220] ;  /* 0x00008800ff047b82 */ /* 0x000f300000000a00 */
[----:B------:R-:W5:Y:S08]  /*0060*/  LDC.64 R8, c[0x0][0x230] ;  /* 0x00008c00ff087b82 */ /* 0x000f700000000a00 */
[----:B------:R-:W4:Y:S01]  /*0070*/  LDC.64 R10, c[0x0][0x238] ;  /* 0x00008e00ff0a7b82 */ /* 0x000f220000000a00 */
[----:B-1----:R-:W-:-:S02]  /*0080*/  LOP3.LUT R0, R0, 0x7f, RZ, 0xc0, !PT ;  /* 0x0000007f00007812 */ /* 0x002fc400078ec0ff */
[----:B---3--:R-:W-:Y:S02]  /*0090*/  SHF.R.S32.HI R2, RZ, 0x18, R3 ;  /* 0x00000018ff027819 */ /* 0x008fe40000011403 */
[----:B------:R-:W-:Y:S02]  /*00a0*/  LEA R0, R3, R0, 0x7 ;  /* 0x0000000003007211 */ /* 0x000fe400078e38ff */
[----:B------:R-:W-:-:S04]  /*00b0*/  SGXT R3, R2, 0x1 ;  /* 0x000000010203781a */ /* 0x000fc80000000200 */
[----:B------:R-:W-:-:S04]  /*00c0*/  LEA.HI R3, R3, R0, RZ, 0x4 ;  /* 0x0000000003037211 */ /* 0x000fc800078f20ff */
[--C-:B------:R-:W-:Y:S02]  /*00d0*/  SHF.R.S32.HI R2, RZ, 0x4, R3.reuse ;  /* 0x00000004ff027819 */ /* 0x100fe40000011403 */
[----:B------:R-:W-:-:S04]  /*00e0*/  SHF.R.S32.HI R3, RZ, 0x1f, R3 ;  /* 0x0000001fff037819 */ /* 0x000fc80000011403 */
[----:B------:R-:W-:-:S04]  /*00f0*/  LEA.HI R3, R3, R2, RZ, 0x6 ;  /* 0x0000000203037211 */ /* 0x000fc800078f30ff */
[----:B------:R-:W-:-:S04]  /*0100*/  LOP3.LUT R3, R3, 0xffffffc0, RZ, 0xc0, !PT ;  /* 0xffffffc003037812 */ /* 0x000fc800078ec0ff */
[----:B------:R-:W-:Y:S02]  /*0110*/  IADD3 R13, R2, -R3, RZ ;  /* 0x80000003020d7210 */ /* 0x000fe40007ffe0ff */
[----:B------:R-:W1:Y:S03]  /*0120*/  LDC.64 R2, c[0x0][0x218] ;  /* 0x00008600ff027b82 */ /* 0x000e660000000a00 */
[----:B--2---:R-:W-:-:S06]  /*0130*/  IMAD.WIDE R6, R13, 0x4, R6 ;  /* 0x000000040d067825 */ /* 0x004fcc00078e0206 */
[----:B------:R-:W2:Y:S01]  /*0140*/  LDG.E.EL R6, desc[UR4][R6.64] ;  /* 0x0000000406067981 */ /* 0x000ea2000c2e1900 */
[----:B----4-:R-:W-:-:S04]  /*0150*/  IMAD.WIDE R4, R13, 0x4, R4 ;  /* 0x000000040d047825 */ /* 0x010fc800078e0204 */
[C---:B-----5:R-:W-:Y:S02]  /*0160*/  IMAD.WIDE R8, R13.reuse, 0x4, R8 ;  /* 0x000000040d087825 */ /* 0x060fe400078e0208 */
[----:B------:R3:W4:Y:S02]  /*0170*/  LDG.E.EL R5, desc[UR4][R4.64] ;  /* 0x0000000404057981 */ /* 0x000724000c2e1900 */
[----:B0-----:R-:W-:Y:S02]  /*0180*/  IMAD.WIDE R10, R13, 0x4, R10 ;  /* 0x000000040d0a7825 */ /* 0x001fe400078e020a */
[----:B------:R-:W5:Y:S02]  /*0190*/  LDG.E.EL R8, desc[UR4][R8.64] ;  /* 0x0000000408087981 */ /* 0x000f64000c2e1900 */
[----:B-1----:R-:W-:Y:S02]  /*01a0*/  IMAD.WIDE R2, R0, 0x4, R2 ;  /* 0x0000000400027825 */ /* 0x002fe400078e0202 */
[----:B------:R-:W5:Y:S04]  /*01b0*/  LDG.E.EL R11, desc[UR4][R10.64] ;  /* 0x000000040a0b7981 */ /* 0x000f68000c2e1900 */
[----:B------:R-:W4:Y:S01]  /*01c0*/  LDG.E R2, desc[UR4][R2.64] ;  /* 0x0000000402027981 */ /* 0x000f22000c1e1900 */
[----:B---3--:R-:W-:Y:S01]  /*01d0*/  HFMA2.MMA R4, -RZ, RZ, 1.625, 0 ;  /* 0x3e800000ff047435 */ /* 0x008fe200000001ff */
[----:B--2---:R-:W-:-:S04]  /*01e0*/  FADD R6, R6, 9.9999997473787516356e-06 ;  /* 0x3727c5ac06067421 */ /* 0x004fc80000000000 */
[----:B------:R-:W0:Y:S02]  /*01f0*/  MUFU.SQRT R7, R6 ;  /* 0x0000000600077308 */ /* 0x000e240000002000 */
[C---:B0-----:R-:W-:Y:S02]  /*0200*/  FSETP.GT.AND P0, PT, R7.reuse, 8.50705917302346158658e+37, PT ;  /* 0x7e8000000700780b */ /* 0x041fe40003f04000 */
[----:B------:R-:W-:-:S11]  /*0210*/  FSETP.GEU.AND P1, PT, R7, 1.175494350822287508e-38, PT ;  /* 0x008000000700780b */ /* 0x000fd60003f2e000 */
[----:B------:R-:W-:-:S04]  /*0220*/  @P0 FMUL R7, R7, 0.25 ;  /* 0x3e80000007070820 */ /* 0x000fc80000400000 */
[----:B------:R-:W-:-:S06]  /*0230*/  @!P1 FMUL R7, R7, 16777216 ;  /* 0x4b80000007079820 */ /* 0x000fcc0000400000 */
[----:B------:R-:W0:Y:S01]  /*0240*/  MUFU.RCP R7, R7 ;  /* 0x0000000700077308 */ /* 0x000e220000001000 */
[----:B------:R-:W-:Y:S01]  /*0250*/  FSEL R4, R4, 1, P0 ;  /* 0x3f80000004047808 */ /* 0x000fe20000000000 */
[----:B----4-:R-:W-:Y:S02]  /*0260*/  FADD R5, R2, -R5 ;  /* 0x8000000502057221 */ /* 0x010fe40000000000 */
[----:B------:R-:W1:Y:S02]  /*0270*/  LDC.64 R2, c[0x0][0x210] ;  /* 0x00008400ff027b82 */ /* 0x000e640000000a00 */
[----:B------:R-:W-:-:S04]  /*0280*/  @!P1 FMUL R4, R4, 16777216 ;  /* 0x4b80000004049820 */ /* 0x000fc80000400000 */
[----:B0-----:R-:W-:-:S04]  /*0290*/  FMUL R4, R7, R4 ;  /* 0x0000000407047220 */ /* 0x001fc80000400000 */
[----:B------:R-:W-:-:S04]  /*02a0*/  FMUL R4, R5, R4 ;  /* 0x0000000405047220 */ /* 0x000fc80000400000 */
[----:B-----5:R-:W-:-:S05]  /*02b0*/  FFMA R11, R8, R4, R11 ;  /* 0x00000004080b7223 */ /* 0x020fca000000000b */
[----:B------:R-:W-:Y:S01]  /*02c0*/  FSETP.GT.AND P0, PT, R11, RZ, PT ;  /* 0x000000ff0b00720b */ /* 0x000fe20003f04000 */
[----:B-1----:R-:W-:-:S12]  /*02d0*/  IMAD.WIDE R2, R0, 0x4, R2 ;  /* 0x0000000400027825 */ /* 0x002fd800078e0202 */
[----:B------:R-:W-:-:S05]  /*02e0*/  @!P0 FMUL R11, R11, 0.20000000298023223877 ;  /* 0x3e4ccccd0b0b8820 */ /* 0x000fca0000400000 */
[----:B------:R-:W-:Y:S01]  /*02f0*/  STG.E desc[UR4][R2.64], R11 ;  /* 0x0000000b02007986 */ /* 0x000fe2000c101904 */
[----:B------:R-:W-:Y:S05]  /*0300*/  EXIT ;  /* 0x000000000000794d */ /* 0x000fea0003800000 */
.L_x_0:
[----:B------:R-:W-:-:S00]  /*0310*/  BRA `(.L_x_0) ;  /* 0xfffffffc00fc7947 */ /* 0x000fc0000383ffff */
[----:B------:R-:W-:-:S00]  /*0320*/  NOP ;  /* 0x0000000000007918 */ /* 0x000fc00000000000 */
        /* <DEDUP_REMOVED lines=13> */
.L_x_1:


//--------------------- .nv.global.init           --------------------------
	.section	.nv.global.init,"aw",@progbits
.nv.global.init:
	.type		_$_str,@object
	.size		_$_str,(_$_str_$_2 - _$_str)
_$_str:
        /*0000*/ 	.byte	0x5f, 0x5f, 0x43, 0x55, 0x44, 0x41, 0x5f, 0x46, 0x54, 0x5a, 0x00
	.type		_$_str_$_2,@object
	.size		_$_str_$_2,(.L_1 - _$_str_$_2)
_$_str_$_2:
        /*000b*/ 	.byte	0x5f, 0x5f, 0x43, 0x55, 0x44, 0x41, 0x5f, 0x50, 0x52, 0x45, 0x43, 0x5f, 0x53, 0x51, 0x52, 0x54
        /*001b*/ 	.byte	0x00
.L_1:


//--------------------- .nv.constant0.triton_poi_fused__native_batch_norm_legit_no_training_leaky_relu_1 --------------------------
	.section	.nv.constant0.triton_poi_fused__native_batch_norm_legit_no_training_leaky_relu_1,"a",@progbits
	.sectionflags	@""
	.align	4
.nv.constant0.triton_poi_fused__native_batch_norm_legit_no_training_leaky_relu_1:
	.zero		580
